//
// Generated by NVIDIA NVVM Compiler
//
// Compiler Build ID: CL-36424714
// Cuda compilation tools, release 13.0, V13.0.88
// Based on NVVM 20.0.0
//

.version 9.0
.target sm_100
.address_size 64

	// .globl	_Z12helloFromGPUv
.extern .func  (.param .b32 func_retval0) vprintf
(
	.param .b64 vprintf_param_0,
	.param .b64 vprintf_param_1
)
;
.global .align 1 .b8 $str[22] = {104, 101, 108, 108, 111, 32, 119, 111, 114, 108, 100, 32, 102, 114, 111, 109, 32, 71, 80, 85, 10};

.visible .entry _Z12helloFromGPUv()
{
	.reg .b32 	%r<3>;
	.reg .b64 	%rd<3>;

	mov.u64 	%rd1, $str;
	cvta.global.u64 	%rd2, %rd1;
	{ // callseq 0, 0
	.param .b64 param0;
	st.param.b64 	[param0], %rd2;
	.param .b64 param1;
	st.param.b64 	[param1], 0;
	.param .b32 retval0;
	call.uni (retval0), 
	vprintf, 
	(
	param0, 
	param1
	);
	ld.param.b32 	%r1, [retval0];
	} // callseq 0
	ret;

}


// ===== COMPILED SASS (sm_100) =====

	.target	sm_100

	.elftype	@"ET_EXEC"


//--------------------- .note.nv.tkinfo           --------------------------
	.section	.note.nv.tkinfo,"",@"SHT_NOTE"
	.sectionflags	@"SHF_NOTE_NV_TKINFO"
	.tkinfo
        /*0018*/ 	.word	0x00000002
        /*0030*/ 	.string	""
        /*0030*/ 	.string	"ptxas"
        /*0030*/ 	.string	"Cuda compilation tools, release 13.0, V13.0.88"
        /*0030*/ 	.string	"Build cuda_13.0.r13.0/compiler.36424714_0"
        /*0030*/ 	.string	"-arch sm_100 -m 64 "



//--------------------- .note.nv.cuinfo           --------------------------
	.section	.note.nv.cuinfo,"",@"SHT_NOTE"
	.sectionflags	@"SHF_NOTE_NV_CUINFO"
        /*0018*/ 	.short	0x0002
        /*001a*/ 	.short	0x0064
        /*001c*/ 	.short	0x0082
	.zero		2


//--------------------- .nv.info                  --------------------------
	.section	.nv.info,"",@"SHT_CUDA_INFO"
	.align	4


	//----- nvinfo : EIATTR_REGCOUNT
	.align		4
        /*0000*/ 	.byte	0x04, 0x2f
        /*0002*/ 	.short	(.L_2 - .L_1)
	.align		4
.L_1:
        /*0004*/ 	.word	index@(_Z12helloFromGPUv)
        /*0008*/ 	.word	0x00000018


	//----- nvinfo : EIATTR_FRAME_SIZE
	.align		4
.L_2:
        /*000c*/ 	.byte	0x04, 0x11
        /*000e*/ 	.short	(.L_4 - .L_3)
	.align		4
.L_3:
        /*0010*/ 	.word	index@(_Z12helloFromGPUv)
        /*0014*/ 	.word	0x00000000


	//----- nvinfo : EIATTR_MIN_STACK_SIZE
	.align		4
.L_4:
        /*0018*/ 	.byte	0x04, 0x12
        /*001a*/ 	.short	(.L_6 - .L_5)
	.align		4
.L_5:
        /*001c*/ 	.word	index@(_Z12helloFromGPUv)
        /*0020*/ 	.word	0x00000000
.L_6:


//--------------------- .nv.compat                --------------------------
	.section	.nv.compat,"",@"SHT_CUDA_COMPAT_INFO"
	.align	4
        /*0000*/ 	.byte	0x02, 0x09, 0x00, 0x00, 0x02, 0x02, 0x01, 0x00, 0x02, 0x05, 0x05, 0x00, 0x03, 0x07, 0x01, 0x01
        /*0010*/ 	.byte	0x02, 0x03, 0x00, 0x00, 0x02, 0x06, 0x01, 0x00, 0x04, 0x0b, 0x08, 0x00, 0x09, 0x00, 0x00, 0x00
        /*0020*/ 	.byte	0x00, 0x00, 0x00, 0x00


//--------------------- .nv.info._Z12helloFromGPUv --------------------------
	.section	.nv.info._Z12helloFromGPUv,"",@"SHT_CUDA_INFO"
	.sectionflags	@""
	.align	4


	//----- nvinfo : EIATTR_CUDA_API_VERSION
	.align		4
        /*0000*/ 	.byte	0x04, 0x37
        /*0002*/ 	.short	(.L_8 - .L_7)
.L_7:
        /*0004*/ 	.word	0x00000082


	//----- nvinfo : EIATTR_SPARSE_MMA_MASK
	.align		4
.L_8:
        /*0008*/ 	.byte	0x03, 0x50
        /*000a*/ 	.short	0x0000


	//----- nvinfo : EIATTR_MAXREG_COUNT
	.align		4
        /*000c*/ 	.byte	0x03, 0x1b
        /*000e*/ 	.short	0x00ff


	//----- nvinfo : EIATTR_EXTERNS
	.align		4
        /*0010*/ 	.byte	0x04, 0x0f
        /*0012*/ 	.short	(.L_10 - .L_9)


	//   ....[0]....
	.align		4
.L_9:
        /*0014*/ 	.word	index@(vprintf)


	//----- nvinfo : EIATTR_MERCURY_ISA_VERSION
	.align		4
.L_10:
        /*0018*/ 	.byte	0x03, 0x5f
        /*001a*/ 	.short	0x0101


	//----- nvinfo : EIATTR_VRC_CTA_INIT_COUNT
	.align		4
        /*001c*/ 	.byte	0x02, 0x4a
	.zero		1
	.zero		1


	//----- nvinfo : EIATTR_SYSCALL_OFFSETS
	.align		4
        /*0020*/ 	.byte	0x04, 0x46
        /*0022*/ 	.short	(.L_12 - .L_11)


	//   ....[0]....
.L_11:
        /*0024*/ 	.word	0x00000080


	//----- nvinfo : EIATTR_EXIT_INSTR_OFFSETS
	.align		4
.L_12:
        /*0028*/ 	.byte	0x04, 0x1c
        /*002a*/ 	.short	(.L_14 - .L_13)


	//   ....[0]....
.L_13:
        /*002c*/ 	.word	0x00000090


	//----- nvinfo : EIATTR_SW_WAR
	.align		4
.L_14:
        /*0030*/ 	.byte	0x04, 0x36
        /*0032*/ 	.short	(.L_16 - .L_15)
.L_15:
        /*0034*/ 	.word	0x00000008
.L_16:


//--------------------- .nv.callgraph             --------------------------
	.section	.nv.callgraph,"",@"SHT_CUDA_CALLGRAPH"
	.align	4
	.sectionentsize	8
	.align		4
        /*0000*/ 	.word	0x00000000
	.align		4
        /*0004*/ 	.word	0xffffffff
	.align		4
        /*0008*/ 	.word	index@(_Z12helloFromGPUv)
	.align		4
        /*000c*/ 	.word	index@(vprintf)
	.align		4
        /*0010*/ 	.word	0x00000000
	.align		4
        /*0014*/ 	.word	0xfffffffe
	.align		4
        /*0018*/ 	.word	0x00000000
	.align		4
        /*001c*/ 	.word	0xfffffffd
	.align		4
        /*0020*/ 	.word	0x00000000
	.align		4
        /*0024*/ 	.word	0xfffffffc


//--------------------- .nv.constant4             --------------------------
	.section	.nv.constant4,"a",@progbits
	.align	8
	.align		8
.nv.constant4:
        /*0000*/ 	.dword	vprintf
	.align		8
        /*0008*/ 	.dword	$str


//--------------------- .text._Z12helloFromGPUv   --------------------------
	.section	.text._Z12helloFromGPUv,"ax",@progbits
	.align	128
        .global         _Z12helloFromGPUv
        .type           _Z12helloFromGPUv,@function
        .size           _Z12helloFromGPUv,(.L_x_2 - _Z12helloFromGPUv)
        .other          _Z12helloFromGPUv,@"STO_CUDA_ENTRY STV_DEFAULT"
_Z12helloFromGPUv:
.text._Z12helloFromGPUv:
[----:B------:R-:W0:Y:S01]  /*0000*/  LDC R1, c[0x0][0x37c] ;  /* 0x0000df00ff017b82 */ /* 0x000e220000000800 */
[----:B------:R-:W-:Y:S01]  /*0010*/  MOV R0, 0x0 ;  /* 0x0000000000007802 */ /* 0x000fe20000000f00 */
[----:B------:R-:W1:Y:S01]  /*0020*/  LDCU.64 UR4, c[0x4][0x8] ;  /* 0x01000100ff0477ac */ /* 0x000e620008000a00 */
[----:B------:R-:W-:-:S05]  /*0030*/  CS2R R6, SRZ ;  /* 0x0000000000067805 */ /* 0x000fca000001ff00 */
[----:B------:R2:W3:Y:S01]  /*0040*/  LDC.64 R2, c[0x4][R0] ;  /* 0x0100000000027b82 */ /* 0x0004e20000000a00 */
[----:B-1----:R-:W-:Y:S02]  /*0050*/  IMAD.U32 R4, RZ, RZ, UR4 ;  /* 0x00000004ff047e24 */ /* 0x002fe4000f8e00ff */
[----:B--2---:R-:W-:-:S07]  /*0060*/  IMAD.U32 R5, RZ, RZ, UR5 ;  /* 0x00000005ff057e24 */ /* 0x004fce000f8e00ff */
[----:B------:R-:W-:-:S07]  /*0070*/  LEPC R20, `(.L_x_0) ;  /* 0x000000001014794e */ /* 0x000fce0000000000 */
[----:B0--3--:R-:W-:Y:S05]  /*0080*/  CALL.ABS.NOINC R2 ;  /* 0x0000000002007343 */ /* 0x009fea0003c00000 */
.L_x_0:
[----:B------:R-:W-:Y:S05]  /*0090*/  EXIT ;  /* 0x000000000000794d */ /* 0x000fea0003800000 */
.L_x_1:
[----:B------:R-:W-:-:S00]  /*00a0*/  BRA `(.L_x_1) ;  /* 0xfffffffc00fc7947 */ /* 0x000fc0000383ffff */
[----:B------:R-:W-:-:S00]  /*00b0*/  NOP ;  /* 0x0000000000007918 */ /* 0x000fc00000000000 */
        /* <DEDUP_REMOVED lines=12> */
.L_x_2:


//--------------------- .nv.global.init           --------------------------
	.section	.nv.global.init,"aw",@progbits
.nv.global.init:
	.type		$str,@object
	.size		$str,(.L_0 - $str)
$str:
        /*0000*/ 	.byte	0x68, 0x65, 0x6c, 0x6c, 0x6f, 0x20, 0x77, 0x6f, 0x72, 0x6c, 0x64, 0x20, 0x66, 0x72, 0x6f, 0x6d
        /*0010*/ 	.byte	0x20, 0x47, 0x50, 0x55, 0x0a, 0x00
.L_0:


//--------------------- .nv.shared.reserved.0     --------------------------
	.section	.nv.shared.reserved.0,"aw",@nobits
	.weak		__nv_reservedSMEM_offset_0_alias
	.size		__nv_reservedSMEM_offset_0_alias, 0, 64
	.other		__nv_reservedSMEM_offset_0_alias,@"STO_CUDA_RESERVED_SHARED STV_DEFAULT"
__nv_reservedSMEM_offset_0_alias:
	.zero		0
	.zero		64


//--------------------- .nv.constant0._Z12helloFromGPUv --------------------------
	.section	.nv.constant0._Z12helloFromGPUv,"a",@progbits
	.sectionflags	@""
	.align	4
.nv.constant0._Z12helloFromGPUv:
	.zero		896


//--------------------- SYMBOLS --------------------------

	.type		.nv.reservedSmem.offset0,@object
	.size		.nv.reservedSmem.offset0,0x4
	.type		vprintf,@function
